//
// Generated by NVIDIA NVVM Compiler
//
// Compiler Build ID: CL-36424714
// Cuda compilation tools, release 13.0, V13.0.88
// Based on NVVM 20.0.0
//

.version 9.0
.target sm_100
.address_size 64


.entry _Z11softcap_f32PKfPfffi(
	.param .u64 .ptr .align 1 _Z11softcap_f32PKfPfffi_param_0,
	.param .u64 .ptr .align 1 _Z11softcap_f32PKfPfffi_param_1,
	.param .f32 _Z11softcap_f32PKfPfffi_param_2,
	.param .f32 _Z11softcap_f32PKfPfffi_param_3,
	.param .u32 _Z11softcap_f32PKfPfffi_param_4
)
{
	.reg .pred 	%p<4>;
	.reg .b32 	%r<6>;
	.reg .b32 	%f<21>;
	.reg .b64 	%rd<8>;

	ld.param.u64 	%rd1, [_Z11softcap_f32PKfPfffi_param_0];
	ld.param.u64 	%rd2, [_Z11softcap_f32PKfPfffi_param_1];
	ld.param.f32 	%f1, [_Z11softcap_f32PKfPfffi_param_2];
	ld.param.f32 	%f2, [_Z11softcap_f32PKfPfffi_param_3];
	ld.param.u32 	%r2, [_Z11softcap_f32PKfPfffi_param_4];
	mov.u32 	%r3, %ntid.x;
	mov.u32 	%r4, %ctaid.x;
	mov.u32 	%r5, %tid.x;
	mad.lo.s32 	%r1, %r3, %r4, %r5;
	setp.ge.s32 	%p1, %r1, %r2;
	@%p1 bra 	$L__BB0_2;
	cvta.to.global.u64 	%rd3, %rd1;
	cvta.to.global.u64 	%rd4, %rd2;
	mul.wide.s32 	%rd5, %r1, 4;
	add.s64 	%rd6, %rd3, %rd5;
	ld.global.f32 	%f3, [%rd6];
	mul.f32 	%f4, %f1, %f3;
	abs.f32 	%f5, %f4;
	mul.f32 	%f6, %f5, 0f4038AA3B;
	ex2.approx.ftz.f32 	%f7, %f6;
	add.f32 	%f8, %f7, 0f3F800000;
	rcp.approx.ftz.f32 	%f9, %f8;
	fma.rn.f32 	%f10, %f9, 0fC0000000, 0f3F800000;
	setp.ge.f32 	%p2, %f5, 0f41102CB4;
	selp.f32 	%f11, 0f3F800000, %f10, %p2;
	copysign.f32 	%f12, %f4, %f11;
	mul.f32 	%f13, %f4, %f4;
	fma.rn.f32 	%f14, %f13, 0f3C80F082, 0fBD563CAE;
	fma.rn.f32 	%f15, %f14, %f13, 0f3E085941;
	fma.rn.f32 	%f16, %f15, %f13, 0fBEAAA9ED;
	fma.rn.f32 	%f17, %f16, %f13, 0f00000000;
	fma.rn.f32 	%f18, %f17, %f4, %f4;
	setp.ge.f32 	%p3, %f5, 0f3F19999A;
	selp.f32 	%f19, %f12, %f18, %p3;
	mul.f32 	%f20, %f2, %f19;
	add.s64 	%rd7, %rd4, %rd5;
	st.global.f32 	[%rd7], %f20;
$L__BB0_2:
	ret;

}


// ===== COMPILED SASS (sm_100) =====

	.target	sm_100

	.elftype	@"ET_EXEC"


//--------------------- .note.nv.tkinfo           --------------------------
	.section	.note.nv.tkinfo,"",@"SHT_NOTE"
	.sectionflags	@"SHF_NOTE_NV_TKINFO"
	.tkinfo
        /*0018*/ 	.word	0x00000002
        /*0030*/ 	.string	""
        /*0030*/ 	.string	"ptxas"
        /*0030*/ 	.string	"Cuda compilation tools, release 13.0, V13.0.88"
        /*0030*/ 	.string	"Build cuda_13.0.r13.0/compiler.36424714_0"
        /*0030*/ 	.string	"-arch sm_100 -m 64 "



//--------------------- .note.nv.cuinfo           --------------------------
	.section	.note.nv.cuinfo,"",@"SHT_NOTE"
	.sectionflags	@"SHF_NOTE_NV_CUINFO"
        /*0018*/ 	.short	0x0002
        /*001a*/ 	.short	0x0064
        /*001c*/ 	.short	0x0082
	.zero		2


//--------------------- .nv.info                  --------------------------
	.section	.nv.info,"",@"SHT_CUDA_INFO"
	.align	4


	//----- nvinfo : EIATTR_REGCOUNT
	.align		4
        /*0000*/ 	.byte	0x04, 0x2f
        /*0002*/ 	.short	(.L_1 - .L_0)
	.align		4
.L_0:
        /*0004*/ 	.word	index@(_Z11softcap_f32PKfPfffi)
        /*0008*/ 	.word	0x0000000e


	//----- nvinfo : EIATTR_FRAME_SIZE
	.align		4
.L_1:
        /*000c*/ 	.byte	0x04, 0x11
        /*000e*/ 	.short	(.L_3 - .L_2)
	.align		4
.L_2:
        /*0010*/ 	.word	index@(_Z11softcap_f32PKfPfffi)
        /*0014*/ 	.word	0x00000000


	//----- nvinfo : EIATTR_MIN_STACK_SIZE
	.align		4
.L_3:
        /*0018*/ 	.byte	0x04, 0x12
        /*001a*/ 	.short	(.L_5 - .L_4)
	.align		4
.L_4:
        /*001c*/ 	.word	index@(_Z11softcap_f32PKfPfffi)
        /*0020*/ 	.word	0x00000000
.L_5:


//--------------------- .nv.compat                --------------------------
	.section	.nv.compat,"",@"SHT_CUDA_COMPAT_INFO"
	.align	4
        /*0000*/ 	.byte	0x02, 0x09, 0x00, 0x00, 0x02, 0x02, 0x01, 0x00, 0x02, 0x05, 0x05, 0x00, 0x03, 0x07, 0x01, 0x01
        /*0010*/ 	.byte	0x02, 0x03, 0x00, 0x00, 0x02, 0x06, 0x01, 0x00, 0x04, 0x0b, 0x08, 0x00, 0x01, 0x00, 0x00, 0x00
        /*0020*/ 	.byte	0x00, 0x00, 0x00, 0x00


//--------------------- .nv.info._Z11softcap_f32PKfPfffi --------------------------
	.section	.nv.info._Z11softcap_f32PKfPfffi,"",@"SHT_CUDA_INFO"
	.sectionflags	@""
	.align	4


	//----- nvinfo : EIATTR_CUDA_API_VERSION
	.align		4
        /*0000*/ 	.byte	0x04, 0x37
        /*0002*/ 	.short	(.L_7 - .L_6)
.L_6:
        /*0004*/ 	.word	0x00000082


	//----- nvinfo : EIATTR_KPARAM_INFO
	.align		4
.L_7:
        /*0008*/ 	.byte	0x04, 0x17
        /*000a*/ 	.short	(.L_9 - .L_8)
.L_8:
        /*000c*/ 	.word	0x00000000
        /*0010*/ 	.short	0x0004
        /*0012*/ 	.short	0x0018
        /*0014*/ 	.byte	0x00, 0xf0, 0x11, 0x00


	//----- nvinfo : EIATTR_KPARAM_INFO
	.align		4
.L_9:
        /*0018*/ 	.byte	0x04, 0x17
        /*001a*/ 	.short	(.L_11 - .L_10)
.L_10:
        /*001c*/ 	.word	0x00000000
        /*0020*/ 	.short	0x0003
        /*0022*/ 	.short	0x0014
        /*0024*/ 	.byte	0x00, 0xf0, 0x11, 0x00


	//----- nvinfo : EIATTR_KPARAM_INFO
	.align		4
.L_11:
        /*0028*/ 	.byte	0x04, 0x17
        /*002a*/ 	.short	(.L_13 - .L_12)
.L_12:
        /*002c*/ 	.word	0x00000000
        /*0030*/ 	.short	0x0002
        /*0032*/ 	.short	0x0010
        /*0034*/ 	.byte	0x00, 0xf0, 0x11, 0x00


	//----- nvinfo : EIATTR_KPARAM_INFO
	.align		4
.L_13:
        /*0038*/ 	.byte	0x04, 0x17
        /*003a*/ 	.short	(.L_15 - .L_14)
.L_14:
        /*003c*/ 	.word	0x00000000
        /*0040*/ 	.short	0x0001
        /*0042*/ 	.short	0x0008
        /*0044*/ 	.byte	0x00, 0xf5, 0x21, 0x00


	//----- nvinfo : EIATTR_KPARAM_INFO
	.align		4
.L_15:
        /*0048*/ 	.byte	0x04, 0x17
        /*004a*/ 	.short	(.L_17 - .L_16)
.L_16:
        /*004c*/ 	.word	0x00000000
        /*0050*/ 	.short	0x0000
        /*0052*/ 	.short	0x0000
        /*0054*/ 	.byte	0x00, 0xf5, 0x21, 0x00


	//----- nvinfo : EIATTR_SPARSE_MMA_MASK
	.align		4
.L_17:
        /*0058*/ 	.byte	0x03, 0x50
        /*005a*/ 	.short	0x0000


	//----- nvinfo : EIATTR_MAXREG_COUNT
	.align		4
        /*005c*/ 	.byte	0x03, 0x1b
        /*005e*/ 	.short	0x00ff


	//----- nvinfo : EIATTR_MERCURY_ISA_VERSION
	.align		4
        /*0060*/ 	.byte	0x03, 0x5f
        /*0062*/ 	.short	0x0101


	//----- nvinfo : EIATTR_VRC_CTA_INIT_COUNT
	.align		4
        /*0064*/ 	.byte	0x02, 0x4a
	.zero		1
	.zero		1


	//----- nvinfo : EIATTR_EXIT_INSTR_OFFSETS
	.align		4
        /*0068*/ 	.byte	0x04, 0x1c
        /*006a*/ 	.short	(.L_19 - .L_18)


	//   ....[0]....
.L_18:
        /*006c*/ 	.word	0x00000070


	//   ....[1]....
        /*0070*/ 	.word	0x00000230


	//----- nvinfo : EIATTR_CBANK_PARAM_SIZE
	.align		4
.L_19:
        /*0074*/ 	.byte	0x03, 0x19
        /*0076*/ 	.short	0x001c


	//----- nvinfo : EIATTR_PARAM_CBANK
	.align		4
        /*0078*/ 	.byte	0x04, 0x0a
        /*007a*/ 	.short	(.L_21 - .L_20)
	.align		4
.L_20:
        /*007c*/ 	.word	index@(.nv.constant0._Z11softcap_f32PKfPfffi)
        /*0080*/ 	.short	0x0380
        /*0082*/ 	.short	0x001c


	//----- nvinfo : EIATTR_SW_WAR
	.align		4
.L_21:
        /*0084*/ 	.byte	0x04, 0x36
        /*0086*/ 	.short	(.L_23 - .L_22)
.L_22:
        /*0088*/ 	.word	0x00000008
.L_23:


//--------------------- .nv.callgraph             --------------------------
	.section	.nv.callgraph,"",@"SHT_CUDA_CALLGRAPH"
	.align	4
	.sectionentsize	8
	.align		4
        /*0000*/ 	.word	0x00000000
	.align		4
        /*0004*/ 	.word	0xffffffff
	.align		4
        /*0008*/ 	.word	0x00000000
	.align		4
        /*000c*/ 	.word	0xfffffffe
	.align		4
        /*0010*/ 	.word	0x00000000
	.align		4
        /*0014*/ 	.word	0xfffffffd
	.align		4
        /*0018*/ 	.word	0x00000000
	.align		4
        /*001c*/ 	.word	0xfffffffc


//--------------------- .text._Z11softcap_f32PKfPfffi --------------------------
	.section	.text._Z11softcap_f32PKfPfffi,"ax",@progbits
	.align	128
.text._Z11softcap_f32PKfPfffi:
        .type           _Z11softcap_f32PKfPfffi,@function
        .size           _Z11softcap_f32PKfPfffi,(.L_x_1 - _Z11softcap_f32PKfPfffi)
        .other          _Z11softcap_f32PKfPfffi,@"STO_CUDA_ENTRY STV_DEFAULT"
_Z11softcap_f32PKfPfffi:
[----:B------:R-:W-:Y:S01]  /*0000*/  LDC R1, c[0x0][0x37c] ;  /* 0x0000df00ff017b82 */ /* 0x000fe20000000800 */
[----:B------:R-:W0:Y:S01]  /*0010*/  S2R R7, SR_CTAID.X ;  /* 0x0000000000077919 */ /* 0x000e220000002500 */
[----:B------:R-:W0:Y:S01]  /*0020*/  LDCU UR4, c[0x0][0x360] ;  /* 0x00006c00ff0477ac */ /* 0x000e220008000800 */
[----:B------:R-:W0:Y:S01]  /*0030*/  S2R R0, SR_TID.X ;  /* 0x0000000000007919 */ /* 0x000e220000002100 */
[----:B------:R-:W1:Y:S01]  /*0040*/  LDCU UR5, c[0x0][0x398] ;  /* 0x00007300ff0577ac */ /* 0x000e620008000800 */
[----:B0-----:R-:W-:-:S05]  /*0050*/  IMAD R7, R7, UR4, R0 ;  /* 0x0000000407077c24 */ /* 0x001fca000f8e0200 */
[----:B-1----:R-:W-:-:S13]  /*0060*/  ISETP.GE.AND P0, PT, R7, UR5, PT ;  /* 0x0000000507007c0c */ /* 0x002fda000bf06270 */
[----:B------:R-:W-:Y:S05]  /*0070*/  @P0 EXIT ;  /* 0x000000000000094d */ /* 0x000fea0003800000 */
[----:B------:R-:W0:Y:S01]  /*0080*/  LDC.64 R2, c[0x0][0x380] ;  /* 0x0000e000ff027b82 */ /* 0x000e220000000a00 */
[----:B------:R-:W1:Y:S01]  /*0090*/  LDCU.64 UR4, c[0x0][0x358] ;  /* 0x00006b00ff0477ac */ /* 0x000e620008000a00 */
[----:B------:R-:W2:Y:S01]  /*00a0*/  LDCU.64 UR6, c[0x0][0x390] ;  /* 0x00007200ff0677ac */ /* 0x000ea20008000a00 */
[----:B------:R-:W-:Y:S01]  /*00b0*/  MOV R10, 0x3c80f082 ;  /* 0x3c80f082000a7802 */ /* 0x000fe20000000f00 */
[----:B------:R-:W-:-:S04]  /*00c0*/  HFMA2 R11, -RZ, RZ, 1.875, 0 ;  /* 0x3f800000ff0b7431 */ /* 0x000fc800000001ff */
[----:B------:R-:W3:Y:S01]  /*00d0*/  LDC.64 R4, c[0x0][0x388] ;  /* 0x0000e200ff047b82 */ /* 0x000ee20000000a00 */
[----:B0-----:R-:W-:-:S06]  /*00e0*/  IMAD.WIDE R2, R7, 0x4, R2 ;  /* 0x0000000407027825 */ /* 0x001fcc00078e0202 */
[----:B-1----:R-:W2:Y:S02]  /*00f0*/  LDG.E R2, desc[UR4][R2.64] ;  /* 0x0000000402027981 */ /* 0x002ea4000c1e1900 */
[----:B--2---:R-:W-:-:S04]  /*0100*/  FMUL R6, R2, UR6 ;  /* 0x0000000602067c20 */ /* 0x004fc80008400000 */
[C---:B------:R-:W-:Y:S01]  /*0110*/  FMUL R0, |R6|.reuse, 2.8853900432586669922 ;  /* 0x4038aa3b06007820 */ /* 0x040fe20000400200 */
[C---:B------:R-:W-:Y:S01]  /*0120*/  FMUL R9, R6.reuse, R6 ;  /* 0x0000000606097220 */ /* 0x040fe20000400000 */
[C---:B------:R-:W-:Y:S02]  /*0130*/  FSETP.GE.AND P1, PT, |R6|.reuse, 0.60000002384185791016, PT ;  /* 0x3f19999a0600780b */ /* 0x040fe40003f26200 */
[----:B------:R-:W-:Y:S01]  /*0140*/  FSETP.GE.AND P0, PT, |R6|, 9.010913848876953125, PT ;  /* 0x41102cb40600780b */ /* 0x000fe20003f06200 */
[C---:B------:R-:W-:Y:S01]  /*0150*/  FFMA R10, R9.reuse, R10, -0.052303962409496307373 ;  /* 0xbd563cae090a7423 */ /* 0x040fe2000000000a */
[----:B------:R-:W0:Y:S02]  /*0160*/  MUFU.EX2 R0, R0 ;  /* 0x0000000000007308 */ /* 0x000e240000000800 */
[----:B0-----:R-:W-:Y:S01]  /*0170*/  FADD R8, R0, 1 ;  /* 0x3f80000000087421 */ /* 0x001fe20000000000 */
[----:B------:R-:W-:-:S04]  /*0180*/  FFMA R0, R9, R10, 0.1331529766321182251 ;  /* 0x3e08594109007423 */ /* 0x000fc8000000000a */
[C---:B------:R-:W-:Y:S01]  /*0190*/  FFMA R0, R9.reuse, R0, -0.33332768082618713379 ;  /* 0xbeaaa9ed09007423 */ /* 0x040fe20000000000 */
[----:B------:R-:W0:Y:S03]  /*01a0*/  MUFU.RCP R8, R8 ;  /* 0x0000000800087308 */ /* 0x000e260000001000 */
[----:B------:R-:W-:Y:S01]  /*01b0*/  FFMA R9, R9, R0, RZ ;  /* 0x0000000009097223 */ /* 0x000fe200000000ff */
[----:B0-----:R-:W-:-:S05]  /*01c0*/  FFMA R2, R8, -2, R11 ;  /* 0xc000000008027823 */ /* 0x001fca000000000b */
[----:B------:R-:W-:-:S04]  /*01d0*/  FSEL R3, R2, 1, !P0 ;  /* 0x3f80000002037808 */ /* 0x000fc80004000000 */
[--C-:B------:R-:W-:Y:S01]  /*01e0*/  LOP3.LUT R8, R3, 0x80000000, R6.reuse, 0xb8, !PT ;  /* 0x8000000003087812 */ /* 0x100fe200078eb806 */
[----:B------:R-:W-:Y:S01]  /*01f0*/  @!P1 FFMA R8, R6, R9, R6 ;  /* 0x0000000906089223 */ /* 0x000fe20000000006 */
[----:B---3--:R-:W-:-:S04]  /*0200*/  IMAD.WIDE R2, R7, 0x4, R4 ;  /* 0x0000000407027825 */ /* 0x008fc800078e0204 */
[----:B------:R-:W-:-:S05]  /*0210*/  FMUL R5, R8, UR7 ;  /* 0x0000000708057c20 */ /* 0x000fca0008400000 */
[----:B------:R-:W-:Y:S01]  /*0220*/  STG.E desc[UR4][R2.64], R5 ;  /* 0x0000000502007986 */ /* 0x000fe2000c101904 */
[----:B------:R-:W-:Y:S05]  /*0230*/  EXIT ;  /* 0x000000000000794d */ /* 0x000fea0003800000 */
.L_x_0:
[----:B------:R-:W-:-:S00]  /*0240*/  BRA `(.L_x_0) ;  /* 0xfffffffc00fc7947 */ /* 0x000fc0000383ffff */
[----:B------:R-:W-:-:S00]  /*0250*/  NOP ;  /* 0x0000000000007918 */ /* 0x000fc00000000000 */
        /* <DEDUP_REMOVED lines=10> */
.L_x_1:


//--------------------- .nv.shared.reserved.0     --------------------------
	.section	.nv.shared.reserved.0,"aw",@nobits
	.weak		__nv_reservedSMEM_offset_0_alias
	.size		__nv_reservedSMEM_offset_0_alias, 0, 64
	.other		__nv_reservedSMEM_offset_0_alias,@"STO_CUDA_RESERVED_SHARED STV_DEFAULT"
__nv_reservedSMEM_offset_0_alias:
	.zero		0
	.zero		64


//--------------------- .nv.constant0._Z11softcap_f32PKfPfffi --------------------------
	.section	.nv.constant0._Z11softcap_f32PKfPfffi,"a",@progbits
	.sectionflags	@""
	.align	4
.nv.constant0._Z11softcap_f32PKfPfffi:
	.zero		924


//--------------------- SYMBOLS --------------------------

	.type		.nv.reservedSmem.offset0,@object
	.size		.nv.reservedSmem.offset0,0x4
